	.headerflags	@"EF_CUDA_TEXMODE_UNIFIED EF_CUDA_64BIT_ADDRESS EF_CUDA_ACCELERATORS EF_CUDA_SM90 EF_CUDA_VIRTUAL_SM(EF_CUDA_SM90)"
	.elftype	@"ET_EXEC"


//--------------------- .nv.info                  --------------------------
	.section	.nv.info,"",@"SHT_CUDA_INFO"
	.align	4


	//----- nvinfo : EIATTR_REGCOUNT
	.align		4
        /*0000*/ 	.byte	0x04, 0x2f
        /*0002*/ 	.short	(.L_3 - .L_2)
	.align		4
.L_2:
        /*0004*/ 	.word	index@(triton_)
        /*0008*/ 	.word	0x00000014


	//----- nvinfo : EIATTR_MIN_STACK_SIZE
	.align		4
.L_3:
        /*000c*/ 	.byte	0x04, 0x12
        /*000e*/ 	.short	(.L_5 - .L_4)
	.align		4
.L_4:
        /*0010*/ 	.word	index@(triton_)
        /*0014*/ 	.word	0x00000020


	//----- nvinfo : EIATTR_FRAME_SIZE
	.align		4
.L_5:
        /*0018*/ 	.byte	0x04, 0x11
        /*001a*/ 	.short	(.L_7 - .L_6)
	.align		4
.L_6:
        /*001c*/ 	.word	index@(triton_)
        /*0020*/ 	.word	0x00000020


	//----- nvinfo : EIATTR_MIN_STACK_SIZE
	.align		4
.L_7:
        /*0024*/ 	.byte	0x04, 0x12
        /*0026*/ 	.short	(.L_9 - .L_8)
	.align		4
.L_8:
        /*0028*/ 	.word	index@(triton_)
        /*002c*/ 	.word	0x00000020
.L_9:


//--------------------- .nv.info.triton_          --------------------------
	.section	.nv.info.triton_,"",@"SHT_CUDA_INFO"
	.sectionflags	@""
	.align	4


	//----- nvinfo : EIATTR_CUDA_API_VERSION
	.align		4
        /*0000*/ 	.byte	0x04, 0x37
        /*0002*/ 	.short	(.L_11 - .L_10)
.L_10:
        /*0004*/ 	.word	0x0000007c


	//----- nvinfo : EIATTR_KPARAM_INFO
	.align		4
.L_11:
        /*0008*/ 	.byte	0x04, 0x17
        /*000a*/ 	.short	(.L_13 - .L_12)
.L_12:
        /*000c*/ 	.word	0x00000000
        /*0010*/ 	.short	0x0005
        /*0012*/ 	.short	0x001c
        /*0014*/ 	.byte	0x00, 0xf0, 0x11, 0x00


	//----- nvinfo : EIATTR_KPARAM_INFO
	.align		4
.L_13:
        /*0018*/ 	.byte	0x04, 0x17
        /*001a*/ 	.short	(.L_15 - .L_14)
.L_14:
        /*001c*/ 	.word	0x00000000
        /*0020*/ 	.short	0x0004
        /*0022*/ 	.short	0x0018
        /*0024*/ 	.byte	0x00, 0xf0, 0x11, 0x00


	//----- nvinfo : EIATTR_KPARAM_INFO
	.align		4
.L_15:
        /*0028*/ 	.byte	0x04, 0x17
        /*002a*/ 	.short	(.L_17 - .L_16)
.L_16:
        /*002c*/ 	.word	0x00000000
        /*0030*/ 	.short	0x0003
        /*0032*/ 	.short	0x0014
        /*0034*/ 	.byte	0x00, 0xf0, 0x11, 0x00


	//----- nvinfo : EIATTR_KPARAM_INFO
	.align		4
.L_17:
        /*0038*/ 	.byte	0x04, 0x17
        /*003a*/ 	.short	(.L_19 - .L_18)
.L_18:
        /*003c*/ 	.word	0x00000000
        /*0040*/ 	.short	0x0002
        /*0042*/ 	.short	0x0010
        /*0044*/ 	.byte	0x00, 0xf0, 0x11, 0x00


	//----- nvinfo : EIATTR_KPARAM_INFO
	.align		4
.L_19:
        /*0048*/ 	.byte	0x04, 0x17
        /*004a*/ 	.short	(.L_21 - .L_20)
.L_20:
        /*004c*/ 	.word	0x00000000
        /*0050*/ 	.short	0x0001
        /*0052*/ 	.short	0x0008
        /*0054*/ 	.byte	0x00, 0xf0, 0x21, 0x00


	//----- nvinfo : EIATTR_KPARAM_INFO
	.align		4
.L_21:
        /*0058*/ 	.byte	0x04, 0x17
        /*005a*/ 	.short	(.L_23 - .L_22)
.L_22:
        /*005c*/ 	.word	0x00000000
        /*0060*/ 	.short	0x0000
        /*0062*/ 	.short	0x0000
        /*0064*/ 	.byte	0x00, 0xf0, 0x21, 0x00


	//----- nvinfo : EIATTR_SPARSE_MMA_MASK
	.align		4
.L_23:
        /*0068*/ 	.byte	0x03, 0x50
        /*006a*/ 	.short	0x0000


	//----- nvinfo : EIATTR_MAXREG_COUNT
	.align		4
        /*006c*/ 	.byte	0x03, 0x1b
        /*006e*/ 	.short	0x00ff


	//----- nvinfo : EIATTR_EXIT_INSTR_OFFSETS
	.align		4
        /*0070*/ 	.byte	0x04, 0x1c
        /*0072*/ 	.short	(.L_25 - .L_24)


	//   ....[0]....
.L_24:
        /*0074*/ 	.word	0x00001bb0


	//   ....[1]....
        /*0078*/ 	.word	0x00001bd0


	//----- nvinfo : EIATTR_MAX_THREADS
	.align		4
.L_25:
        /*007c*/ 	.byte	0x04, 0x05
        /*007e*/ 	.short	(.L_27 - .L_26)
.L_26:
        /*0080*/ 	.word	0x00000080
        /*0084*/ 	.word	0x00000001
        /*0088*/ 	.word	0x00000001


	//----- nvinfo : EIATTR_CRS_STACK_SIZE
	.align		4
.L_27:
        /*008c*/ 	.byte	0x04, 0x1e
        /*008e*/ 	.short	(.L_29 - .L_28)
.L_28:
        /*0090*/ 	.word	0x00000000


	//----- nvinfo : EIATTR_CBANK_PARAM_SIZE
	.align		4
.L_29:
        /*0094*/ 	.byte	0x03, 0x19
        /*0096*/ 	.short	0x0020


	//----- nvinfo : EIATTR_PARAM_CBANK
	.align		4
        /*0098*/ 	.byte	0x04, 0x0a
        /*009a*/ 	.short	(.L_31 - .L_30)
	.align		4
.L_30:
        /*009c*/ 	.word	index@(.nv.constant0.triton_)
        /*00a0*/ 	.short	0x0210
        /*00a2*/ 	.short	0x0020


	//----- nvinfo : EIATTR_SW_WAR
	.align		4
.L_31:
        /*00a4*/ 	.byte	0x04, 0x36
        /*00a6*/ 	.short	(.L_33 - .L_32)
.L_32:
        /*00a8*/ 	.word	0x00000008
.L_33:


//--------------------- .nv.callgraph             --------------------------
	.section	.nv.callgraph,"",@"SHT_CUDA_CALLGRAPH"
	.align	4
	.sectionentsize	8
	.align		4
        /*0000*/ 	.word	0x00000000
	.align		4
        /*0004*/ 	.word	0xffffffff
	.align		4
        /*0008*/ 	.word	0x00000000
	.align		4
        /*000c*/ 	.word	0xfffffffe
	.align		4
        /*0010*/ 	.word	0x00000000
	.align		4
        /*0014*/ 	.word	0xfffffffd
	.align		4
        /*0018*/ 	.word	0x00000000
	.align		4
        /*001c*/ 	.word	0xfffffffc


//--------------------- .nv.constant4             --------------------------
	.section	.nv.constant4,"a",@progbits
	.align	8
	.align		8
.nv.constant4:
        /*0000*/ 	.dword	_$_str
	.align		8
        /*0008*/ 	.dword	__cudart_i2opi_f


//--------------------- .text.triton_             --------------------------
	.section	.text.triton_,"ax",@progbits
	.align	128
        .global         triton_
        .type           triton_,@function
        .size           triton_,(.L_x_13 - triton_)
        .other          triton_,@"STO_CUDA_ENTRY STV_DEFAULT"
triton_:
.text.triton_:
[----:B------:R-:W0:Y:S08]  /*0000*/  LDC R1, c[0x0][0x28] ;  /* 0x00000a00ff017b82 */ /* 0x000e300000000800 */
[----:B------:R-:W1:Y:S01]  /*0010*/  LDC.64 R2, c[0x0][0x210] ;  /* 0x00008400ff027b82 */ /* 0x000e620000000a00 */
[----:B------:R-:W-:Y:S01]  /*0020*/  ULDC.64 UR8, c[0x0][0x208] ;  /* 0x0000820000087ab9 */ /* 0x000fe20000000a00 */
[----:B------:R-:W-:Y:S01]  /*0030*/  ULDC.64 UR6, c[0x0][0x220] ;  /* 0x0000880000067ab9 */ /* 0x000fe20000000a00 */
[----:B0-----:R-:W-:Y:S01]  /*0040*/  VIADD R1, R1, 0xffffffe0 ;  /* 0xffffffe001017836 */ /* 0x001fe20000000000 */
[----:B-1----:R0:W2:Y:S01]  /*0050*/  LDG.E.U16 R3, desc[UR8][R2.64] ;  /* 0x0000000802037981 */ /* 0x0020a2000c1e1500 */
[----:B------:R-:W-:Y:S01]  /*0060*/  USHF.R.U32.HI UR4, URZ, 0x1f, UR6 ;  /* 0x0000001f3f047899 */ /* 0x000fe20008011606 */
[----:B------:R-:W-:Y:S01]  /*0070*/  BSSY B0, `(.L_x_0) ;  /* 0x0000071000007945 */ /* 0x000fe20003800000 */
[----:B------:R-:W1:Y:S02]  /*0080*/  S2R R0, SR_TID.X ;  /* 0x0000000000007919 */ /* 0x000e640000002100 */
[----:B------:R-:W-:-:S02]  /*0090*/  ULOP3.LUT UR5, UR4, UR6, URZ, 0xc0, !UPT ;  /* 0x0000000604057292 */ /* 0x000fc4000f8ec03f */
[----:B------:R-:W-:Y:S01]  /*00a0*/  UIADD3 UR4, UR4, UR6, URZ ;  /* 0x0000000604047290 */ /* 0x000fe2000fffe03f */
[----:B------:R-:W3:Y:S01]  /*00b0*/  S2R R5, SR_CTAID.X ;  /* 0x0000000000057919 */ /* 0x000ee20000002500 */
[----:B------:R-:W-:-:S04]  /*00c0*/  UIADD3 UR5, -UR5, URZ, URZ ;  /* 0x0000003f05057290 */ /* 0x000fc8000fffe13f */
[----:B------:R-:W-:-:S04]  /*00d0*/  ULEA.HI.SX32 UR4, UR4, UR5, 0x1f ;  /* 0x0000000504047291 */ /* 0x000fc8000f8ffa3f */
[----:B------:R-:W-:-:S06]  /*00e0*/  UIADD3 UR5, UR4, -UR7, URZ ;  /* 0x8000000704057290 */ /* 0x000fcc000fffe03f */
[----:B------:R-:W-:Y:S01]  /*00f0*/  I2FP.F32.S32 R7, UR5 ;  /* 0x0000000500077c45 */ /* 0x000fe20008201400 */
[----:B------:R-:W-:-:S03]  /*0100*/  ULDC UR5, c[0x0][0x228] ;  /* 0x00008a0000057ab9 */ /* 0x000fc60000000800 */
[C---:B------:R-:W-:Y:S02]  /*0110*/  FSETP.GT.AND P0, PT, |R7|.reuse, 8.50705917302346158658e+37, PT ;  /* 0x7e8000000700780b */ /* 0x040fe40003f04200 */
[----:B------:R-:W-:Y:S01]  /*0120*/  FSETP.GEU.AND P1, PT, |R7|, 1.175494350822287508e-38, PT ;  /* 0x008000000700780b */ /* 0x000fe20003f2e200 */
[----:B-1----:R-:W-:-:S10]  /*0130*/  IMAD.SHL.U32 R0, R0, 0x2, RZ ;  /* 0x0000000200007824 */ /* 0x002fd400078e00ff */
[----:B------:R-:W-:Y:S01]  /*0140*/  @P0 FMUL R7, R7, 0.25 ;  /* 0x3e80000007070820 */ /* 0x000fe20000400000 */
[----:B------:R-:W-:-:S03]  /*0150*/  LOP3.LUT R0, R0, 0xfe, RZ, 0xc0, !PT ;  /* 0x000000fe00007812 */ /* 0x000fc600078ec0ff */
[----:B------:R-:W-:Y:S02]  /*0160*/  @!P1 FMUL R7, R7, 16777216 ;  /* 0x4b80000007079820 */ /* 0x000fe40000400000 */
[----:B---3--:R-:W-:Y:S02]  /*0170*/  IMAD R6, R5, 0x100, R0 ;  /* 0x0000010005067824 */ /* 0x008fe400078e0200 */
[----:B0-----:R-:W0:Y:S03]  /*0180*/  MUFU.RCP R2, R7 ;  /* 0x0000000700027308 */ /* 0x001e260000001000 */
[----:B------:R-:W-:Y:S02]  /*0190*/  I2FP.F32.S32 R0, R6 ;  /* 0x0000000600007245 */ /* 0x000fe40000201400 */
[----:B------:R-:W-:-:S03]  /*01a0*/  IADD3 R4, R6, 0x1, RZ ;  /* 0x0000000106047810 */ /* 0x000fc60007ffe0ff */
[----:B------:R-:W-:Y:S01]  /*01b0*/  FMUL R5, R0, -9.2103404998779296875 ;  /* 0xc1135d8e00057820 */ /* 0x000fe20000400000 */
[----:B------:R-:W-:-:S03]  /*01c0*/  I2FP.F32.S32 R0, R4 ;  /* 0x0000000400007245 */ /* 0x000fc60000201400 */
[----:B------:R-:W-:-:S04]  /*01d0*/  @P0 FMUL R5, R5, 0.25 ;  /* 0x3e80000005050820 */ /* 0x000fc80000400000 */
[----:B------:R-:W-:-:S04]  /*01e0*/  @!P1 FMUL R5, R5, 16777216 ;  /* 0x4b80000005059820 */ /* 0x000fc80000400000 */
[----:B0-----:R-:W-:-:S04]  /*01f0*/  FMUL R5, R2, R5 ;  /* 0x0000000502057220 */ /* 0x001fc80000400000 */
[----:B------:R-:W-:Y:S01]  /*0200*/  FMUL R8, R5, 1.4426950216293334961 ;  /* 0x3fb8aa3b05087820 */ /* 0x000fe20000400000 */
[----:B------:R-:W-:-:S04]  /*0210*/  FMUL R5, R0, -9.2103404998779296875 ;  /* 0xc1135d8e00057820 */ /* 0x000fc80000400000 */
[----:B------:R-:W-:Y:S01]  /*0220*/  FSETP.GEU.AND P2, PT, R8, -126, PT ;  /* 0xc2fc00000800780b */ /* 0x000fe20003f4e000 */
[----:B------:R-:W-:-:S04]  /*0230*/  @P0 FMUL R5, R5, 0.25 ;  /* 0x3e80000005050820 */ /* 0x000fc80000400000 */
[----:B------:R-:W-:-:S04]  /*0240*/  @!P1 FMUL R5, R5, 16777216 ;  /* 0x4b80000005059820 */ /* 0x000fc80000400000 */
[----:B------:R-:W-:Y:S01]  /*0250*/  FMUL R0, R2, R5 ;  /* 0x0000000502007220 */ /* 0x000fe20000400000 */
[----:B------:R-:W-:-:S03]  /*0260*/  I2FP.F32.S32 R5, UR5 ;  /* 0x0000000500057c45 */ /* 0x000fc60008201400 */
[----:B------:R-:W-:Y:S01]  /*0270*/  @!P2 FMUL R8, R8, 0.5 ;  /* 0x3f0000000808a820 */ /* 0x000fe20000400000 */
[----:B------:R-:W-:-:S03]  /*0280*/  FMUL R7, R0, 1.4426950216293334961 ;  /* 0x3fb8aa3b00077820 */ /* 0x000fc60000400000 */
[----:B------:R-:W0:Y:S02]  /*0290*/  MUFU.EX2 R10, R8 ;  /* 0x00000008000a7308 */ /* 0x000e240000000800 */
[----:B0-----:R-:W-:Y:S01]  /*02a0*/  @!P2 FMUL R10, R10, R10 ;  /* 0x0000000a0a0aa220 */ /* 0x001fe20000400000 */
[----:B------:R-:W-:-:S13]  /*02b0*/  FSETP.GEU.AND P2, PT, R7, -126, PT ;  /* 0xc2fc00000700780b */ /* 0x000fda0003f4e000 */
[----:B------:R-:W-:-:S04]  /*02c0*/  @!P2 FMUL R7, R7, 0.5 ;  /* 0x3f0000000707a820 */ /* 0x000fc80000400000 */
[----:B------:R-:W0:Y:S02]  /*02d0*/  MUFU.EX2 R8, R7 ;  /* 0x0000000700087308 */ /* 0x000e240000000800 */
[----:B0-----:R-:W-:Y:S01]  /*02e0*/  @!P2 FMUL R8, R8, R8 ;  /* 0x000000080808a220 */ /* 0x001fe20000400000 */
[----:B--2---:R-:W-:-:S04]  /*02f0*/  IMAD.U32 R3, R3, 0x10000, RZ ;  /* 0x0001000003037824 */ /* 0x004fc800078e00ff */
[----:B------:R-:W-:-:S04]  /*0300*/  FMUL R3, R3, 1000 ;  /* 0x447a000003037820 */ /* 0x000fc80000400000 */
[----:B------:R-:W-:-:S04]  /*0310*/  FMUL R10, R3, R10 ;  /* 0x0000000a030a7220 */ /* 0x000fc80000400000 */
[----:B------:R-:W-:-:S04]  /*0320*/  FMUL R0, R10, R5 ;  /* 0x000000050a007220 */ /* 0x000fc80000400000 */
[C---:B------:R-:W-:Y:S01]  /*0330*/  FMUL R9, R0.reuse, 0.63661974668502807617 ;  /* 0x3f22f98300097820 */ /* 0x040fe20000400000 */
[----:B------:R-:W-:-:S05]  /*0340*/  FADD.FTZ R12, |R0|, -RZ ;  /* 0x800000ff000c7221 */ /* 0x000fca0000010200 */
[----:B------:R-:W0:Y:S01]  /*0350*/  F2I.FTZ.NTZ R9, R9 ;  /* 0x0000000900097305 */ /* 0x000e220000213100 */
[----:B------:R-:W-:Y:S02]  /*0360*/  FSETP.GE.AND P3, PT, R12, 105615, PT ;  /* 0x47ce47800c00780b */ /* 0x000fe40003f66000 */
[----:B0-----:R-:W-:-:S05]  /*0370*/  I2FP.F32.S32 R11, R9 ;  /* 0x00000009000b7245 */ /* 0x001fca0000201400 */
[----:B------:R-:W-:-:S04]  /*0380*/  FFMA.FTZ R10, R11, -1.5707962512969970703, R0 ;  /* 0xbfc90fda0b0a7823 */ /* 0x000fc80000010000 */
[----:B------:R-:W-:-:S04]  /*0390*/  FFMA.FTZ R10, R11, -7.5497894158615963534e-08, R10 ;  /* 0xb3a221680b0a7823 */ /* 0x000fc8000001000a */
[----:B------:R-:W-:Y:S01]  /*03a0*/  FFMA.FTZ R13, R11, -5.3903029534742383927e-15, R10 ;  /* 0xa7c234c50b0d7823 */ /* 0x000fe2000001000a */
[----:B------:R-:W-:Y:S06]  /*03b0*/  @!P3 BRA `(.L_x_1) ;  /* 0x0000000000f0b947 */ /* 0x000fec0003800000 */
[----:B------:R-:W-:-:S13]  /*03c0*/  FSETP.NEU.AND P2, PT, R12, +INF , PT ;  /* 0x7f8000000c00780b */ /* 0x000fda0003f4d000 */
[----:B------:R-:W-:Y:S01]  /*03d0*/  @!P2 FMUL.FTZ R13, RZ, R0 ;  /* 0x00000000ff0da220 */ /* 0x000fe20000410000 */
[----:B------:R-:W-:Y:S01]  /*03e0*/  @!P2 IMAD.MOV.U32 R9, RZ, RZ, RZ ;  /* 0x000000ffff09a224 */ /* 0x000fe200078e00ff */
[----:B------:R-:W-:Y:S06]  /*03f0*/  @!P2 BRA `(.L_x_1) ;  /* 0x0000000000e0a947 */ /* 0x000fec0003800000 */
[----:B------:R-:W-:Y:S01]  /*0400*/  SHF.R.U32.HI R7, RZ, 0x17, R0 ;  /* 0x00000017ff077819 */ /* 0x000fe20000011600 */
[----:B------:R-:W-:Y:S01]  /*0410*/  IMAD.SHL.U32 R10, R0, 0x100, RZ ;  /* 0x00000100000a7824 */ /* 0x000fe200078e00ff */
[----:B------:R-:W-:Y:S01]  /*0420*/  HFMA2.MMA R13, -RZ, RZ, 0, 0 ;  /* 0x00000000ff0d7435 */ /* 0x000fe200000001ff */
[----:B------:R-:W-:Y:S01]  /*0430*/  IMAD.MOV.U32 R16, RZ, RZ, -0x1 ;  /* 0xffffffffff107424 */ /* 0x000fe200078e00ff */
[----:B------:R-:W-:Y:S01]  /*0440*/  LOP3.LUT R9, R7, 0xe0, RZ, 0xc0, !PT ;  /* 0x000000e007097812 */ /* 0x000fe200078ec0ff */
[----:B------:R-:W-:Y:S01]  /*0450*/  ULDC.64 UR6, c[0x4][0x8] ;  /* 0x0100020000067ab9 */ /* 0x000fe20000000a00 */
[----:B------:R-:W-:Y:S02]  /*0460*/  LOP3.LUT R15, R10, 0x80000000, RZ, 0xfc, !PT ;  /* 0x800000000a0f7812 */ /* 0x000fe400078efcff */
[----:B------:R-:W-:Y:S01]  /*0470*/  MOV R17, R1 ;  /* 0x0000000100117202 */ /* 0x000fe20000000f00 */
[----:B------:R-:W-:-:S05]  /*0480*/  VIADD R9, R9, 0xffffff80 ;  /* 0xffffff8009097836 */ /* 0x000fca0000000000 */
[----:B------:R-:W-:-:S07]  /*0490*/  SHF.R.U32.HI R14, RZ, 0x5, R9 ;  /* 0x00000005ff0e7819 */ /* 0x000fce0000011609 */
.L_x_2:
[----:B------:R-:W-:Y:S02]  /*04a0*/  IMAD.U32 R10, RZ, RZ, UR6 ;  /* 0x00000006ff0a7e24 */ /* 0x000fe4000f8e00ff */
[----:B------:R-:W-:-:S05]  /*04b0*/  IMAD.U32 R11, RZ, RZ, UR7 ;  /* 0x00000007ff0b7e24 */ /* 0x000fca000f8e00ff */
[----:B------:R0:W2:Y:S01]  /*04c0*/  LDG.E.CONSTANT R12, desc[UR8][R10.64] ;  /* 0x000000080a0c7981 */ /* 0x0000a2000c1e9900 */
[----:B------:R-:W-:Y:S01]  /*04d0*/  VIADD R16, R16, 0x1 ;  /* 0x0000000110107836 */ /* 0x000fe20000000000 */
[----:B------:R-:W-:-:S04]  /*04e0*/  UIADD3 UR6, UP0, UR6, 0x4, URZ ;  /* 0x0000000406067890 */ /* 0x000fc8000ff1e03f */
[----:B------:R-:W-:Y:S01]  /*04f0*/  ISETP.GE.U32.AND P2, PT, R16, 0x5, PT ;  /* 0x000000051000780c */ /* 0x000fe20003f46070 */
[----:B------:R-:W-:Y:S01]  /*0500*/  UIADD3.X UR7, URZ, UR7, URZ, UP0, !UPT ;  /* 0x000000073f077290 */ /* 0x000fe200087fe43f */
[----:B0-----:R-:W-:Y:S01]  /*0510*/  MOV R10, R13 ;  /* 0x0000000d000a7202 */ /* 0x001fe20000000f00 */
[----:B------:R-:W-:-:S04]  /*0520*/  IMAD.MOV.U32 R11, RZ, RZ, RZ ;  /* 0x000000ffff0b7224 */ /* 0x000fc800078e00ff */
[----:B--2---:R-:W-:-:S05]  /*0530*/  IMAD.WIDE.U32 R12, R15, R12, R10 ;  /* 0x0000000c0f0c7225 */ /* 0x004fca00078e000a */
[----:B------:R0:W-:Y:S02]  /*0540*/  STL [R17], R12 ;  /* 0x0000000c11007387 */ /* 0x0001e40000100800 */
[----:B0-----:R-:W-:Y:S01]  /*0550*/  IADD3 R17, R17, 0x4, RZ ;  /* 0x0000000411117810 */ /* 0x001fe20007ffe0ff */
[----:B------:R-:W-:Y:S06]  /*0560*/  @!P2 BRA `(.L_x_2) ;  /* 0xfffffffc00cca947 */ /* 0x000fec000383ffff */
[----:B------:R-:W-:Y:S01]  /*0570*/  LOP3.LUT P2, R10, R7, 0x1f, RZ, 0xc0, !PT ;  /* 0x0000001f070a7812 */ /* 0x000fe2000784c0ff */
[----:B------:R-:W-:Y:S01]  /*0580*/  IMAD R14, R14, -0x4, R1 ;  /* 0xfffffffc0e0e7824 */ /* 0x000fe200078e0201 */
[----:B------:R0:W-:Y:S04]  /*0590*/  STL [R1+0x18], R13 ;  /* 0x0000180d01007387 */ /* 0x0001e80000100800 */
[----:B------:R-:W2:Y:S04]  /*05a0*/  LDL R7, [R14+0x18] ;  /* 0x000018000e077983 */ /* 0x000ea80000100800 */
[----:B------:R-:W3:Y:S04]  /*05b0*/  LDL R9, [R14+0x14] ;  /* 0x000014000e097983 */ /* 0x000ee80000100800 */
[----:B------:R-:W4:Y:S01]  /*05c0*/  @P2 LDL R15, [R14+0x10] ;  /* 0x000010000e0f2983 */ /* 0x000f220000100800 */
[----:B------:R-:W-:Y:S01]  /*05d0*/  @P2 IADD3 R12, -R10, 0x20, RZ ;  /* 0x000000200a0c2810 */ /* 0x000fe20007ffe1ff */
[----:B------:R-:W-:Y:S01]  /*05e0*/  UMOV UR6, 0x54442d19 ;  /* 0x54442d1900067882 */ /* 0x000fe20000000000 */
[----:B------:R-:W-:Y:S01]  /*05f0*/  UMOV UR7, 0x3bf921fb ;  /* 0x3bf921fb00077882 */ /* 0x000fe20000000000 */
[----:B--2---:R-:W-:-:S02]  /*0600*/  @P2 SHF.L.U32 R11, R7, R10, RZ ;  /* 0x0000000a070b2219 */ /* 0x004fc400000006ff */
[----:B---3--:R-:W-:Y:S02]  /*0610*/  @P2 SHF.R.U32.HI R16, RZ, R12, R9 ;  /* 0x0000000cff102219 */ /* 0x008fe40000011609 */
[----:B------:R-:W-:Y:S02]  /*0620*/  @P2 SHF.L.U32 R10, R9, R10, RZ ;  /* 0x0000000a090a2219 */ /* 0x000fe400000006ff */
[----:B----4-:R-:W-:Y:S01]  /*0630*/  @P2 SHF.R.U32.HI R15, RZ, R12, R15 ;  /* 0x0000000cff0f2219 */ /* 0x010fe2000001160f */
[----:B------:R-:W-:-:S04]  /*0640*/  @P2 IMAD.IADD R7, R11, 0x1, R16 ;  /* 0x000000010b072824 */ /* 0x000fc800078e0210 */
[----:B------:R-:W-:Y:S01]  /*0650*/  @P2 IMAD.IADD R9, R10, 0x1, R15 ;  /* 0x000000010a092824 */ /* 0x000fe200078e020f */
[--C-:B------:R-:W-:Y:S02]  /*0660*/  SHF.R.S32.HI R10, RZ, 0x1d, R7.reuse ;  /* 0x0000001dff0a7819 */ /* 0x100fe40000011407 */
[--C-:B------:R-:W-:Y:S02]  /*0670*/  SHF.R.U32.HI R14, RZ, 0x1d, R7.reuse ;  /* 0x0000001dff0e7819 */ /* 0x100fe40000011607 */
[C---:B------:R-:W-:Y:S02]  /*0680*/  SHF.L.U32 R12, R9.reuse, 0x2, RZ ;  /* 0x00000002090c7819 */ /* 0x040fe400000006ff */
[----:B------:R-:W-:Y:S02]  /*0690*/  SGXT R10, R10, 0x1 ;  /* 0x000000010a0a781a */ /* 0x000fe40000000200 */
[----:B------:R-:W-:Y:S02]  /*06a0*/  SHF.L.U32.HI R9, R9, 0x2, R7 ;  /* 0x0000000209097819 */ /* 0x000fe40000010607 */
[----:B------:R-:W-:-:S02]  /*06b0*/  LOP3.LUT R12, R10, R12, RZ, 0x3c, !PT ;  /* 0x0000000c0a0c7212 */ /* 0x000fc400078e3cff */
[----:B0-----:R-:W-:Y:S02]  /*06c0*/  LOP3.LUT R13, R10, R9, RZ, 0x3c, !PT ;  /* 0x000000090a0d7212 */ /* 0x001fe400078e3cff */
[----:B------:R-:W-:Y:S02]  /*06d0*/  ISETP.GE.AND P2, PT, R0, RZ, PT ;  /* 0x000000ff0000720c */ /* 0x000fe40003f46270 */
[----:B------:R-:W0:Y:S01]  /*06e0*/  I2F.F64.S64 R10, R12 ;  /* 0x0000000c000a7312 */ /* 0x000e220000301c00 */
[----:B------:R-:W-:Y:S02]  /*06f0*/  SGXT.U32 R14, R14, 0x1 ;  /* 0x000000010e0e781a */ /* 0x000fe40000000000 */
[----:B------:R-:W-:Y:S02]  /*0700*/  LOP3.LUT R0, R9, R0, RZ, 0x3c, !PT ;  /* 0x0000000009007212 */ /* 0x000fe400078e3cff */
[----:B------:R-:W-:Y:S02]  /*0710*/  LEA.HI R9, R7, R14, RZ, 0x2 ;  /* 0x0000000e07097211 */ /* 0x000fe400078f10ff */
[----:B------:R-:W-:-:S03]  /*0720*/  ISETP.GE.AND P3, PT, R0, RZ, PT ;  /* 0x000000ff0000720c */ /* 0x000fc60003f66270 */
[----:B------:R-:W-:-:S04]  /*0730*/  IMAD.MOV R0, RZ, RZ, -R9 ;  /* 0x000000ffff007224 */ /* 0x000fc800078e0a09 */
[----:B------:R-:W-:Y:S01]  /*0740*/  @!P2 IMAD.MOV.U32 R9, RZ, RZ, R0 ;  /* 0x000000ffff09a224 */ /* 0x000fe200078e0000 */
[----:B0-----:R-:W-:-:S10]  /*0750*/  DMUL R10, R10, UR6 ;  /* 0x000000060a0a7c28 */ /* 0x001fd40008000000 */
[----:B------:R-:W0:Y:S02]  /*0760*/  F2F.F32.F64 R10, R10 ;  /* 0x0000000a000a7310 */ /* 0x000e240000301000 */
[----:B0-----:R-:W-:-:S07]  /*0770*/  FSEL R13, -R10, R10, !P3 ;  /* 0x0000000a0a0d7208 */ /* 0x001fce0005800100 */
.L_x_1:
[----:B------:R-:W-:Y:S05]  /*0780*/  BSYNC B0 ;  /* 0x0000000000007941 */ /* 0x000fea0003800000 */
.L_x_0:
[----:B------:R-:W-:Y:S01]  /*0790*/  LOP3.LUT R0, R9, 0x1, RZ, 0xc0, !PT ;  /* 0x0000000109007812 */ /* 0x000fe200078ec0ff */
[----:B------:R-:W-:Y:S01]  /*07a0*/  FMUL R8, R3, R8 ;  /* 0x0000000803087220 */ /* 0x000fe20000400000 */
[----:B------:R-:W-:Y:S01]  /*07b0*/  FMUL.FTZ R15, R13, R13 ;  /* 0x0000000d0d0f7220 */ /* 0x000fe20000410000 */
[----:B------:R-:W-:Y:S01]  /*07c0*/  IMAD.MOV.U32 R11, RZ, RZ, 0x3c0885e4 ;  /* 0x3c0885e4ff0b7424 */ /* 0x000fe200078e00ff */
[----:B------:R-:W-:Y:S01]  /*07d0*/  ISETP.NE.U32.AND P3, PT, R0, 0x1, PT ;  /* 0x000000010000780c */ /* 0x000fe20003f65070 */
[----:B------:R-:W-:Y:S01]  /*07e0*/  FMUL R7, R5, R8 ;  /* 0x0000000805077220 */ /* 0x000fe20000400000 */
[----:B------:R-:W-:Y:S01]  /*07f0*/  MOV R0, 0xb94d4153 ;  /* 0xb94d415300007802 */ /* 0x000fe20000000f00 */
[----:B------:R-:W-:Y:S01]  /*0800*/  BSSY B0, `(.L_x_3) ;  /* 0x0000052000007945 */ /* 0x000fe20003800000 */
[----:B------:R-:W-:Y:S01]  /*0810*/  LOP3.LUT P2, RZ, R9, 0x2, RZ, 0xc0, !PT ;  /* 0x0000000209ff7812 */ /* 0x000fe2000784c0ff */
[----:B------:R-:W-:-:S06]  /*0820*/  FMUL R8, R7, 0.63661974668502807617 ;  /* 0x3f22f98307087820 */ /* 0x000fcc0000400000 */
[----:B------:R-:W0:Y:S02]  /*0830*/  F2I.FTZ.NTZ R8, R8 ;  /* 0x0000000800087305 */ /* 0x000e240000213100 */
[----:B------:R-:W-:Y:S01]  /*0840*/  @!P3 IMAD.MOV.U32 R10, RZ, RZ, 0x37cbac00 ;  /* 0x37cbac00ff0ab424 */ /* 0x000fe200078e00ff */
[----:B------:R-:W-:-:S03]  /*0850*/  @!P3 MOV R11, 0x3d2aaabb ;  /* 0x3d2aaabb000bb802 */ /* 0x000fc60000000f00 */
[C---:B------:R-:W-:Y:S01]  /*0860*/  @!P3 FFMA.FTZ R0, R15.reuse, R10, -0.0013887860113754868507 ;  /* 0xbab607ed0f00b423 */ /* 0x040fe2000001000a */
[----:B------:R-:W-:Y:S02]  /*0870*/  IMAD.MOV.U32 R10, RZ, RZ, -0x41d55558 ;  /* 0xbe2aaaa8ff0a7424 */ /* 0x000fe400078e00ff */
[----:B------:R-:W-:Y:S02]  /*0880*/  @!P3 IMAD.MOV.U32 R10, RZ, RZ, -0x41000001 ;  /* 0xbeffffffff0ab424 */ /* 0x000fe400078e00ff */
[----:B------:R-:W-:Y:S01]  /*0890*/  FFMA.FTZ R11, R15, R0, R11 ;  /* 0x000000000f0b7223 */ /* 0x000fe2000001000b */
[----:B------:R-:W-:Y:S01]  /*08a0*/  FSEL R0, R13, 1, P3 ;  /* 0x3f8000000d007808 */ /* 0x000fe20001800000 */
[----:B------:R-:W-:Y:S02]  /*08b0*/  FADD.FTZ R13, |R7|, -RZ ;  /* 0x800000ff070d7221 */ /* 0x000fe40000010200 */
[C---:B------:R-:W-:Y:S01]  /*08c0*/  FFMA.FTZ R11, R15.reuse, R11, R10 ;  /* 0x0000000b0f0b7223 */ /* 0x040fe2000001000a */
[----:B0-----:R-:W-:Y:S01]  /*08d0*/  I2FP.F32.S32 R12, R8 ;  /* 0x00000008000c7245 */ /* 0x001fe20000201400 */
[----:B------:R-:W-:Y:S01]  /*08e0*/  FFMA.FTZ R15, R15, R0, RZ ;  /* 0x000000000f0f7223 */ /* 0x000fe200000100ff */
[----:B------:R-:W-:-:S03]  /*08f0*/  FSETP.GE.AND P3, PT, R13, 105615, PT ;  /* 0x47ce47800d00780b */ /* 0x000fc60003f66000 */
[----:B------:R-:W-:Y:S01]  /*0900*/  FFMA.FTZ R9, R12, -1.5707962512969970703, R7 ;  /* 0xbfc90fda0c097823 */ /* 0x000fe20000010007 */
[----:B------:R-:W-:-:S03]  /*0910*/  FFMA.FTZ R0, R15, R11, R0 ;  /* 0x0000000b0f007223 */ /* 0x000fc60000010000 */
[----:B------:R-:W-:Y:S01]  /*0920*/  FFMA.FTZ R9, R12, -7.5497894158615963534e-08, R9 ;  /* 0xb3a221680c097823 */ /* 0x000fe20000010009 */
[----:B------:R-:W-:-:S03]  /*0930*/  @P2 FFMA.FTZ R0, R0, -1, RZ ;  /* 0xbf80000000002823 */ /* 0x000fc600000100ff */
[----:B------:R-:W-:Y:S02]  /*0940*/  FFMA.FTZ R9, R12, -5.3903029534742383927e-15, R9 ;  /* 0xa7c234c50c097823 */ /* 0x000fe40000010009 */
[----:B------:R-:W-:Y:S05]  /*0950*/  @!P3 BRA `(.L_x_4) ;  /* 0x0000000000f0b947 */ /* 0x000fea0003800000 */
[----:B------:R-:W-:-:S13]  /*0960*/  FSETP.NEU.AND P2, PT, R13, +INF , PT ;  /* 0x7f8000000d00780b */ /* 0x000fda0003f4d000 */
[----:B------:R-:W-:Y:S01]  /*0970*/  @!P2 FMUL.FTZ R9, RZ, R7 ;  /* 0x00000007ff09a220 */ /* 0x000fe20000410000 */
[----:B------:R-:W-:Y:S01]  /*0980*/  @!P2 MOV R8, RZ ;  /* 0x000000ff0008a202 */ /* 0x000fe20000000f00 */
[----:B------:R-:W-:Y:S06]  /*0990*/  @!P2 BRA `(.L_x_4) ;  /* 0x0000000000e0a947 */ /* 0x000fec0003800000 */
[----:B------:R-:W-:Y:S01]  /*09a0*/  SHF.R.U32.HI R12, RZ, 0x17, R7 ;  /* 0x00000017ff0c7819 */ /* 0x000fe20000011607 */
[----:B------:R-:W-:Y:S01]  /*09b0*/  IMAD.SHL.U32 R9, R7, 0x100, RZ ;  /* 0x0000010007097824 */ /* 0x000fe200078e00ff */
[----:B------:R-:W-:Y:S01]  /*09c0*/  ULDC.64 UR6, c[0x4][0x8] ;  /* 0x0100020000067ab9 */ /* 0x000fe20000000a00 */
[----:B------:R-:W-:Y:S01]  /*09d0*/  IMAD.MOV.U32 R11, RZ, RZ, RZ ;  /* 0x000000ffff0b7224 */ /* 0x000fe200078e00ff */
[----:B------:R-:W-:Y:S01]  /*09e0*/  LOP3.LUT R8, R12, 0xe0, RZ, 0xc0, !PT ;  /* 0x000000e00c087812 */ /* 0x000fe200078ec0ff */
[----:B------:R-:W-:Y:S01]  /*09f0*/  IMAD.MOV.U32 R15, RZ, RZ, -0x1 ;  /* 0xffffffffff0f7424 */ /* 0x000fe200078e00ff */
[----:B------:R-:W-:Y:S01]  /*0a00*/  LOP3.LUT R13, R9, 0x80000000, RZ, 0xfc, !PT ;  /* 0x80000000090d7812 */ /* 0x000fe200078efcff */
[----:B------:R-:W-:Y:S01]  /*0a10*/  IMAD.MOV.U32 R17, RZ, RZ, R1 ;  /* 0x000000ffff117224 */ /* 0x000fe200078e0001 */
[----:B------:R-:W-:-:S04]  /*0a20*/  IADD3 R8, R8, -0x80, RZ ;  /* 0xffffff8008087810 */ /* 0x000fc80007ffe0ff */
[----:B------:R-:W-:-:S07]  /*0a30*/  SHF.R.U32.HI R14, RZ, 0x5, R8 ;  /* 0x00000005ff0e7819 */ /* 0x000fce0000011608 */
.L_x_5:
[----:B------:R-:W-:Y:S01]  /*0a40*/  MOV R8, UR6 ;  /* 0x0000000600087c02 */ /* 0x000fe20008000f00 */
[----:B------:R-:W-:-:S05]  /*0a50*/  IMAD.U32 R9, RZ, RZ, UR7 ;  /* 0x00000007ff097e24 */ /* 0x000fca000f8e00ff */
[----:B------:R0:W2:Y:S01]  /*0a60*/  LDG.E.CONSTANT R10, desc[UR8][R8.64] ;  /* 0x00000008080a7981 */ /* 0x0000a2000c1e9900 */
[----:B------:R-:W-:Y:S01]  /*0a70*/  VIADD R15, R15, 0x1 ;  /* 0x000000010f0f7836 */ /* 0x000fe20000000000 */
[----:B------:R-:W-:-:S04]  /*0a80*/  UIADD3 UR6, UP0, UR6, 0x4, URZ ;  /* 0x0000000406067890 */ /* 0x000fc8000ff1e03f */
[----:B------:R-:W-:Y:S01]  /*0a90*/  ISETP.GE.U32.AND P2, PT, R15, 0x5, PT ;  /* 0x000000050f00780c */ /* 0x000fe20003f46070 */
[----:B------:R-:W-:Y:S01]  /*0aa0*/  UIADD3.X UR7, URZ, UR7, URZ, UP0, !UPT ;  /* 0x000000073f077290 */ /* 0x000fe200087fe43f */
[----:B0-----:R-:W-:Y:S01]  /*0ab0*/  HFMA2.MMA R9, -RZ, RZ, 0, 0 ;  /* 0x00000000ff097435 */ /* 0x001fe200000001ff */
[----:B------:R-:W-:-:S07]  /*0ac0*/  IMAD.MOV.U32 R8, RZ, RZ, R11 ;  /* 0x000000ffff087224 */ /* 0x000fce00078e000b */
[----:B--2---:R-:W-:-:S05]  /*0ad0*/  IMAD.WIDE.U32 R10, R13, R10, R8 ;  /* 0x0000000a0d0a7225 */ /* 0x004fca00078e0008 */
[----:B------:R0:W-:Y:S02]  /*0ae0*/  STL [R17], R10 ;  /* 0x0000000a11007387 */ /* 0x0001e40000100800 */
[----:B0-----:R-:W-:Y:S01]  /*0af0*/  VIADD R17, R17, 0x4 ;  /* 0x0000000411117836 */ /* 0x001fe20000000000 */
        /* <DEDUP_REMOVED lines=13> */
[----:B----4-:R-:W-:Y:S02]  /*0bd0*/  @P2 SHF.R.U32.HI R16, RZ, R13, R16 ;  /* 0x0000000dff102219 */ /* 0x010fe40000011610 */
[----:B------:R-:W-:-:S03]  /*0be0*/  @P2 IADD3 R8, R12, R15, RZ ;  /* 0x0000000f0c082210 */ /* 0x000fc60007ffe0ff */
[----:B------:R-:W-:Y:S01]  /*0bf0*/  @P2 IMAD.IADD R10, R9, 0x1, R16 ;  /* 0x00000001090a2824 */ /* 0x000fe200078e0210 */
[--C-:B------:R-:W-:Y:S02]  /*0c00*/  SHF.R.S32.HI R9, RZ, 0x1d, R8.reuse ;  /* 0x0000001dff097819 */ /* 0x100fe40000011408 */
[----:B------:R-:W-:Y:S01]  /*0c10*/  ISETP.GE.AND P2, PT, R7, RZ, PT ;  /* 0x000000ff0700720c */ /* 0x000fe20003f46270 */
[C---:B------:R-:W-:Y:S01]  /*0c20*/  IMAD.SHL.U32 R12, R10.reuse, 0x4, RZ ;  /* 0x000000040a0c7824 */ /* 0x040fe200078e00ff */
[----:B------:R-:W-:Y:S02]  /*0c30*/  SGXT R9, R9, 0x1 ;  /* 0x000000010909781a */ /* 0x000fe40000000200 */
[----:B------:R-:W-:Y:S02]  /*0c40*/  SHF.L.U32.HI R14, R10, 0x2, R8 ;  /* 0x000000020a0e7819 */ /* 0x000fe40000010608 */
[C---:B------:R-:W-:Y:S02]  /*0c50*/  LOP3.LUT R12, R9.reuse, R12, RZ, 0x3c, !PT ;  /* 0x0000000c090c7212 */ /* 0x040fe400078e3cff */
[----:B------:R-:W-:-:S02]  /*0c60*/  LOP3.LUT R13, R9, R14, RZ, 0x3c, !PT ;  /* 0x0000000e090d7212 */ /* 0x000fc400078e3cff */
[----:B------:R-:W-:Y:S02]  /*0c70*/  SHF.R.U32.HI R9, RZ, 0x1d, R8 ;  /* 0x0000001dff097819 */ /* 0x000fe40000011608 */
[----:B0-----:R-:W0:Y:S01]  /*0c80*/  I2F.F64.S64 R10, R12 ;  /* 0x0000000c000a7312 */ /* 0x001e220000301c00 */
[----:B------:R-:W-:Y:S02]  /*0c90*/  LOP3.LUT R7, R14, R7, RZ, 0x3c, !PT ;  /* 0x000000070e077212 */ /* 0x000fe400078e3cff */
[----:B------:R-:W-:Y:S02]  /*0ca0*/  SGXT.U32 R9, R9, 0x1 ;  /* 0x000000010909781a */ /* 0x000fe40000000000 */
[----:B------:R-:W-:Y:S02]  /*0cb0*/  ISETP.GE.AND P3, PT, R7, RZ, PT ;  /* 0x000000ff0700720c */ /* 0x000fe40003f66270 */
[----:B------:R-:W-:-:S04]  /*0cc0*/  LEA.HI R8, R8, R9, RZ, 0x2 ;  /* 0x0000000908087211 */ /* 0x000fc800078f10ff */
[----:B------:R-:W-:Y:S01]  /*0cd0*/  IADD3 R7, -R8, RZ, RZ ;  /* 0x000000ff08077210 */ /* 0x000fe20007ffe1ff */
[----:B0-----:R-:W-:-:S04]  /*0ce0*/  DMUL R10, R10, UR6 ;  /* 0x000000060a0a7c28 */ /* 0x001fc80008000000 */
[----:B------:R-:W-:-:S06]  /*0cf0*/  @!P2 IMAD.MOV.U32 R8, RZ, RZ, R7 ;  /* 0x000000ffff08a224 */ /* 0x000fcc00078e0007 */
[----:B------:R-:W0:Y:S02]  /*0d00*/  F2F.F32.F64 R10, R10 ;  /* 0x0000000a000a7310 */ /* 0x000e240000301000 */
[----:B0-----:R-:W-:-:S07]  /*0d10*/  FSEL R9, -R10, R10, !P3 ;  /* 0x0000000a0a097208 */ /* 0x001fce0005800100 */
.L_x_4:
[----:B------:R-:W-:Y:S05]  /*0d20*/  BSYNC B0 ;  /* 0x0000000000007941 */ /* 0x000fea0003800000 */
.L_x_3:
[----:B------:R-:W-:Y:S02]  /*0d30*/  VIADD R7, R6, -UR4 ;  /* 0x8000000406077c36 */ /* 0x000fe40008000000 */
[----:B------:R-:W-:Y:S01]  /*0d40*/  FMUL.FTZ R17, R9, R9 ;  /* 0x0000000909117220 */ /* 0x000fe20000410000 */
[----:B------:R-:W-:Y:S02]  /*0d50*/  BSSY B0, `(.L_x_6) ;  /* 0x000006d000007945 */ /* 0x000fe40003800000 */
[----:B------:R-:W-:-:S05]  /*0d60*/  I2FP.F32.S32 R7, R7 ;  /* 0x0000000700077245 */ /* 0x000fca0000201400 */
[----:B------:R-:W-:-:S04]  /*0d70*/  FMUL R7, R7, -9.2103404998779296875 ;  /* 0xc1135d8e07077820 */ /* 0x000fc80000400000 */
[----:B------:R-:W-:-:S04]  /*0d80*/  @P0 FMUL R7, R7, 0.25 ;  /* 0x3e80000007070820 */ /* 0x000fc80000400000 */
[----:B------:R-:W-:-:S04]  /*0d90*/  @!P1 FMUL R7, R7, 16777216 ;  /* 0x4b80000007079820 */ /* 0x000fc80000400000 */
[----:B------:R-:W-:-:S04]  /*0da0*/  FMUL R7, R2, R7 ;  /* 0x0000000702077220 */ /* 0x000fc80000400000 */
[----:B------:R-:W-:Y:S01]  /*0db0*/  FMUL R10, R7, 1.4426950216293334961 ;  /* 0x3fb8aa3b070a7820 */ /* 0x000fe20000400000 */
[----:B------:R-:W-:-:S04]  /*0dc0*/  IADD3 R7, R4, -UR4, RZ ;  /* 0x8000000404077c10 */ /* 0x000fc8000fffe0ff */
[----:B------:R-:W-:Y:S02]  /*0dd0*/  FSETP.GEU.AND P2, PT, R10, -126, PT ;  /* 0xc2fc00000a00780b */ /* 0x000fe40003f4e000 */
[----:B------:R-:W-:-:S05]  /*0de0*/  I2FP.F32.S32 R7, R7 ;  /* 0x0000000700077245 */ /* 0x000fca0000201400 */
[----:B------:R-:W-:Y:S01]  /*0df0*/  FMUL R11, R7, -9.2103404998779296875 ;  /* 0xc1135d8e070b7820 */ /* 0x000fe20000400000 */
[----:B------:R-:W-:-:S03]  /*0e00*/  LOP3.LUT R7, R8, 0x1, RZ, 0xc0, !PT ;  /* 0x0000000108077812 */ /* 0x000fc600078ec0ff */
[----:B------:R-:W-:Y:S01]  /*0e10*/  @P0 FMUL R11, R11, 0.25 ;  /* 0x3e8000000b0b0820 */ /* 0x000fe20000400000 */
[----:B------:R-:W-:Y:S01]  /*0e20*/  ISETP.NE.U32.AND P0, PT, R7, 0x1, PT ;  /* 0x000000010700780c */ /* 0x000fe20003f05070 */
[----:B------:R-:W-:Y:S02]  /*0e30*/  @!P2 FMUL R10, R10, 0.5 ;  /* 0x3f0000000a0aa820 */ /* 0x000fe40000400000 */
[----:B------:R-:W-:Y:S01]  /*0e40*/  @!P1 FMUL R11, R11, 16777216 ;  /* 0x4b8000000b0b9820 */ /* 0x000fe20000400000 */
[----:B------:R-:W-:Y:S01]  /*0e50*/  LOP3.LUT P1, RZ, R8, 0x2, RZ, 0xc0, !PT ;  /* 0x0000000208ff7812 */ /* 0x000fe2000782c0ff */
[----:B------:R-:W0:Y:S02]  /*0e60*/  MUFU.EX2 R12, R10 ;  /* 0x0000000a000c7308 */ /* 0x000e240000000800 */
[----:B------:R-:W-:Y:S01]  /*0e70*/  FMUL R2, R2, R11 ;  /* 0x0000000b02027220 */ /* 0x000fe20000400000 */
[----:B------:R-:W-:-:S03]  /*0e80*/  IMAD.MOV.U32 R11, RZ, RZ, 0x3c0885e4 ;  /* 0x3c0885e4ff0b7424 */ /* 0x000fc600078e00ff */
[----:B------:R-:W-:Y:S01]  /*0e90*/  FMUL R13, R2, 1.4426950216293334961 ;  /* 0x3fb8aa3b020d7820 */ /* 0x000fe20000400000 */
[----:B------:R-:W-:Y:S02]  /*0ea0*/  IMAD.MOV.U32 R2, RZ, RZ, -0x46b2bead ;  /* 0xb94d4153ff027424 */ /* 0x000fe400078e00ff */
[----:B------:R-:W-:Y:S02]  /*0eb0*/  @!P0 IMAD.MOV.U32 R11, RZ, RZ, 0x3d2aaabb ;  /* 0x3d2aaabbff0b8424 */ /* 0x000fe400078e00ff */
[----:B0-----:R-:W-:Y:S01]  /*0ec0*/  @!P2 FMUL R12, R12, R12 ;  /* 0x0000000c0c0ca220 */ /* 0x001fe20000400000 */
[----:B------:R-:W-:-:S03]  /*0ed0*/  FSETP.GEU.AND P2, PT, R13, -126, PT ;  /* 0xc2fc00000d00780b */ /* 0x000fc60003f4e000 */
[----:B------:R-:W-:-:S04]  /*0ee0*/  FMUL R12, R3, R12 ;  /* 0x0000000c030c7220 */ /* 0x000fc80000400000 */
[----:B------:R-:W-:Y:S01]  /*0ef0*/  FMUL R7, R5, R12 ;  /* 0x0000000c05077220 */ /* 0x000fe20000400000 */
[----:B------:R-:W-:-:S03]  /*0f00*/  @!P0 MOV R12, 0x37cbac00 ;  /* 0x37cbac00000c8802 */ /* 0x000fc60000000f00 */
[C---:B------:R-:W-:Y:S01]  /*0f10*/  FMUL R10, R7.reuse, 0.63661974668502807617 ;  /* 0x3f22f983070a7820 */ /* 0x040fe20000400000 */
[----:B------:R-:W-:Y:S01]  /*0f20*/  FADD.FTZ R15, |R7|, -RZ ;  /* 0x800000ff070f7221 */ /* 0x000fe20000010200 */
[----:B------:R-:W-:Y:S01]  /*0f30*/  @!P0 FFMA.FTZ R2, R17, R12, -0.0013887860113754868507 ;  /* 0xbab607ed11028423 */ /* 0x000fe2000001000c */
[----:B------:R-:W-:Y:S01]  /*0f40*/  @!P2 FMUL R13, R13, 0.5 ;  /* 0x3f0000000d0da820 */ /* 0x000fe20000400000 */
[----:B------:R-:W-:Y:S01]  /*0f50*/  IMAD.MOV.U32 R12, RZ, RZ, -0x41d55558 ;  /* 0xbe2aaaa8ff0c7424 */ /* 0x000fe200078e00ff */
[----:B------:R-:W-:Y:S01]  /*0f60*/  @!P0 MOV R12, 0xbeffffff ;  /* 0xbeffffff000c8802 */ /* 0x000fe20000000f00 */
[----:B------:R-:W0:Y:S01]  /*0f70*/  F2I.FTZ.NTZ R10, R10 ;  /* 0x0000000a000a7305 */ /* 0x000e220000213100 */
[----:B------:R-:W-:Y:S01]  /*0f80*/  FFMA.FTZ R11, R17, R2, R11 ;  /* 0x00000002110b7223 */ /* 0x000fe2000001000b */
[----:B------:R-:W-:Y:S02]  /*0f90*/  FSEL R2, R9, 1, P0 ;  /* 0x3f80000009027808 */ /* 0x000fe40000000000 */
[----:B------:R-:W-:Y:S01]  /*0fa0*/  FSETP.GE.AND P0, PT, R15, 105615, PT ;  /* 0x47ce47800f00780b */ /* 0x000fe20003f06000 */
[----:B------:R-:W-:-:S02]  /*0fb0*/  FFMA.FTZ R11, R17, R11, R12 ;  /* 0x0000000b110b7223 */ /* 0x000fc4000001000c */
[----:B------:R-:W-:Y:S01]  /*0fc0*/  FFMA.FTZ R17, R17, R2, RZ ;  /* 0x0000000211117223 */ /* 0x000fe200000100ff */
[----:B------:R-:W1:Y:S03]  /*0fd0*/  MUFU.EX2 R8, R13 ;  /* 0x0000000d00087308 */ /* 0x000e660000000800 */
[----:B------:R-:W-:Y:S01]  /*0fe0*/  FFMA.FTZ R2, R17, R11, R2 ;  /* 0x0000000b11027223 */ /* 0x000fe20000010002 */
[----:B0-----:R-:W-:-:S03]  /*0ff0*/  I2FP.F32.S32 R14, R10 ;  /* 0x0000000a000e7245 */ /* 0x001fc60000201400 */
[----:B------:R-:W-:Y:S02]  /*1000*/  @P1 FFMA.FTZ R2, R2, -1, RZ ;  /* 0xbf80000002021823 */ /* 0x000fe400000100ff */
[----:B------:R-:W-:Y:S01]  /*1010*/  FFMA.FTZ R9, R14, -1.5707962512969970703, R7 ;  /* 0xbfc90fda0e097823 */ /* 0x000fe20000010007 */
[----:B-1----:R-:W-:-:S03]  /*1020*/  @!P2 FMUL R8, R8, R8 ;  /* 0x000000080808a220 */ /* 0x002fc60000400000 */
        /* <DEDUP_REMOVED lines=17> */
.L_x_8:
        /* <DEDUP_REMOVED lines=29> */
[----:B------:R-:W-:Y:S02]  /*1310*/  ISETP.GE.AND P0, PT, R7, RZ, PT ;  /* 0x000000ff0700720c */ /* 0x000fe40003f06270 */
[C---:B------:R-:W-:Y:S02]  /*1320*/  SHF.L.U32 R15, R11.reuse, 0x2, RZ ;  /* 0x000000020b0f7819 */ /* 0x040fe400000006ff */
[----:B------:R-:W-:Y:S02]  /*1330*/  SGXT R10, R10, 0x1 ;  /* 0x000000010a0a781a */ /* 0x000fe40000000200 */
[----:B------:R-:W-:Y:S02]  /*1340*/  SHF.L.U32.HI R16, R11, 0x2, R9 ;  /* 0x000000020b107819 */ /* 0x000fe40000010609 */
[----:B------:R-:W-:-:S02]  /*1350*/  LOP3.LUT R14, R10, R15, RZ, 0x3c, !PT ;  /* 0x0000000f0a0e7212 */ /* 0x000fc400078e3cff */
[----:B------:R-:W-:Y:S02]  /*1360*/  LOP3.LUT R15, R10, R16, RZ, 0x3c, !PT ;  /* 0x000000100a0f7212 */ /* 0x000fe400078e3cff */
[----:B------:R-:W-:Y:S02]  /*1370*/  LOP3.LUT R7, R16, R7, RZ, 0x3c, !PT ;  /* 0x0000000710077212 */ /* 0x000fe400078e3cff */
[----:B------:R-:W0:Y:S02]  /*1380*/  I2F.F64.S64 R10, R14 ;  /* 0x0000000e000a7312 */ /* 0x000e240000301c00 */
[----:B------:R-:W-:Y:S01]  /*1390*/  ISETP.GE.AND P1, PT, R7, RZ, PT ;  /* 0x000000ff0700720c */ /* 0x000fe20003f26270 */
[----:B0-----:R-:W-:Y:S01]  /*13a0*/  DMUL R12, R10, UR6 ;  /* 0x000000060a0c7c28 */ /* 0x001fe20008000000 */
[----:B------:R-:W-:-:S04]  /*13b0*/  SHF.R.U32.HI R10, RZ, 0x1d, R9 ;  /* 0x0000001dff0a7819 */ /* 0x000fc80000011609 */
[----:B------:R-:W-:-:S05]  /*13c0*/  SGXT.U32 R10, R10, 0x1 ;  /* 0x000000010a0a781a */ /* 0x000fca0000000000 */
[----:B------:R-:W0:Y:S01]  /*13d0*/  F2F.F32.F64 R12, R12 ;  /* 0x0000000c000c7310 */ /* 0x000e220000301000 */
[----:B------:R-:W-:-:S05]  /*13e0*/  LEA.HI R10, R9, R10, RZ, 0x2 ;  /* 0x0000000a090a7211 */ /* 0x000fca00078f10ff */
[----:B------:R-:W-:-:S04]  /*13f0*/  IMAD.MOV R7, RZ, RZ, -R10 ;  /* 0x000000ffff077224 */ /* 0x000fc800078e0a0a */
[----:B------:R-:W-:Y:S01]  /*1400*/  @!P0 IMAD.MOV.U32 R10, RZ, RZ, R7 ;  /* 0x000000ffff0a8224 */ /* 0x000fe200078e0007 */
[----:B0-----:R-:W-:-:S07]  /*1410*/  FSEL R9, -R12, R12, !P1 ;  /* 0x0000000c0c097208 */ /* 0x001fce0004800100 */
.L_x_7:
[----:B------:R-:W-:Y:S05]  /*1420*/  BSYNC B0 ;  /* 0x0000000000007941 */ /* 0x000fea0003800000 */
.L_x_6:
[----:B------:R-:W-:Y:S01]  /*1430*/  LOP3.LUT R7, R10, 0x1, RZ, 0xc0, !PT ;  /* 0x000000010a077812 */ /* 0x000fe200078ec0ff */
[----:B------:R-:W-:Y:S01]  /*1440*/  FMUL R8, R3, R8 ;  /* 0x0000000803087220 */ /* 0x000fe20000400000 */
[----:B------:R-:W-:Y:S01]  /*1450*/  FMUL.FTZ R13, R9, R9 ;  /* 0x00000009090d7220 */ /* 0x000fe20000410000 */
[----:B------:R-:W-:Y:S01]  /*1460*/  MOV R3, 0xb94d4153 ;  /* 0xb94d415300037802 */ /* 0x000fe20000000f00 */
[----:B------:R-:W-:Y:S01]  /*1470*/  BSSY B0, `(.L_x_9) ;  /* 0x0000057000007945 */ /* 0x000fe20003800000 */
[----:B------:R-:W-:Y:S01]  /*1480*/  ISETP.NE.U32.AND P0, PT, R7, 0x1, PT ;  /* 0x000000010700780c */ /* 0x000fe20003f05070 */
[----:B------:R-:W-:Y:S01]  /*1490*/  FMUL R5, R5, R8 ;  /* 0x0000000805057220 */ /* 0x000fe20000400000 */
[----:B------:R-:W-:Y:S01]  /*14a0*/  IMAD.MOV.U32 R8, RZ, RZ, 0x3c0885e4 ;  /* 0x3c0885e4ff087424 */ /* 0x000fe200078e00ff */
[----:B------:R-:W-:Y:S01]  /*14b0*/  IADD3 R11, R10, 0x1, RZ ;  /* 0x000000010a0b7810 */ /* 0x000fe20007ffe0ff */
[----:B------:R-:W-:Y:S02]  /*14c0*/  IMAD.MOV.U32 R10, RZ, RZ, -0x41d55558 ;  /* 0xbe2aaaa8ff0a7424 */ /* 0x000fe400078e00ff */
[C---:B------:R-:W-:Y:S01]  /*14d0*/  FMUL R7, R5.reuse, 0.63661974668502807617 ;  /* 0x3f22f98305077820 */ /* 0x040fe20000400000 */
[----:B------:R-:W-:Y:S01]  /*14e0*/  FADD.FTZ R14, |R5|, -RZ ;  /* 0x800000ff050e7221 */ /* 0x000fe20000010200 */
[----:B------:R-:W-:-:S04]  /*14f0*/  LOP3.LUT P1, RZ, R11, 0x2, RZ, 0xc0, !PT ;  /* 0x000000020bff7812 */ /* 0x000fc8000782c0ff */
[----:B------:R-:W0:Y:S01]  /*1500*/  F2I.FTZ.NTZ R7, R7 ;  /* 0x0000000700077305 */ /* 0x000e220000213100 */
[----:B------:R-:W-:Y:S01]  /*1510*/  @P0 IMAD.MOV.U32 R12, RZ, RZ, 0x37cbac00 ;  /* 0x37cbac00ff0c0424 */ /* 0x000fe200078e00ff */
[----:B------:R-:W-:Y:S01]  /*1520*/  @P0 MOV R10, 0xbeffffff ;  /* 0xbeffffff000a0802 */ /* 0x000fe20000000f00 */
[----:B------:R-:W-:Y:S02]  /*1530*/  @P0 IMAD.MOV.U32 R8, RZ, RZ, 0x3d2aaabb ;  /* 0x3d2aaabbff080424 */ /* 0x000fe400078e00ff */
[----:B------:R-:W-:-:S04]  /*1540*/  @P0 FFMA.FTZ R3, R13, R12, -0.0013887860113754868507 ;  /* 0xbab607ed0d030423 */ /* 0x000fc8000001000c */
[----:B------:R-:W-:Y:S01]  /*1550*/  FFMA.FTZ R11, R13, R3, R8 ;  /* 0x000000030d0b7223 */ /* 0x000fe20000010008 */
[----:B------:R-:W-:Y:S02]  /*1560*/  FSEL R3, R9, 1, !P0 ;  /* 0x3f80000009037808 */ /* 0x000fe40004000000 */
[----:B------:R-:W-:Y:S01]  /*1570*/  FSETP.GE.AND P0, PT, R14, 105615, PT ;  /* 0x47ce47800e00780b */ /* 0x000fe20003f06000 */
[C---:B------:R-:W-:Y:S01]  /*1580*/  FFMA.FTZ R10, R13.reuse, R11, R10 ;  /* 0x0000000b0d0a7223 */ /* 0x040fe2000001000a */
[----:B0-----:R-:W-:Y:S01]  /*1590*/  I2FP.F32.S32 R8, R7 ;  /* 0x0000000700087245 */ /* 0x001fe20000201400 */
[----:B------:R-:W-:-:S04]  /*15a0*/  FFMA.FTZ R12, R13, R3, RZ ;  /* 0x000000030d0c7223 */ /* 0x000fc800000100ff */
[----:B------:R-:W-:Y:S01]  /*15b0*/  FFMA.FTZ R9, R8, -1.5707962512969970703, R5 ;  /* 0xbfc90fda08097823 */ /* 0x000fe20000010005 */
[----:B------:R-:W-:-:S03]  /*15c0*/  FFMA.FTZ R3, R12, R10, R3 ;  /* 0x0000000a0c037223 */ /* 0x000fc60000010003 */
[----:B------:R-:W-:Y:S01]  /*15d0*/  FFMA.FTZ R9, R8, -7.5497894158615963534e-08, R9 ;  /* 0xb3a2216808097823 */ /* 0x000fe20000010009 */
[----:B------:R-:W-:-:S03]  /*15e0*/  @P1 FFMA.FTZ R3, R3, -1, RZ ;  /* 0xbf80000003031823 */ /* 0x000fc600000100ff */
        /* <DEDUP_REMOVED lines=16> */
.L_x_11:
[----:B------:R-:W-:Y:S02]  /*16f0*/  IMAD.U32 R10, RZ, RZ, UR6 ;  /* 0x00000006ff0a7e24 */ /* 0x000fe4000f8e00ff */
[----:B------:R-:W-:-:S05]  /*1700*/  IMAD.U32 R11, RZ, RZ, UR7 ;  /* 0x00000007ff0b7e24 */ /* 0x000fca000f8e00ff */
[----:B------:R-:W2:Y:S01]  /*1710*/  LDG.E.CONSTANT R10, desc[UR8][R10.64] ;  /* 0x000000080a0a7981 */ /* 0x000ea2000c1e9900 */
[----:B------:R-:W-:Y:S01]  /*1720*/  VIADD R15, R15, 0x1 ;  /* 0x000000010f0f7836 */ /* 0x000fe20000000000 */
[----:B------:R-:W-:Y:S01]  /*1730*/  MOV R8, R14 ;  /* 0x0000000e00087202 */ /* 0x000fe20000000f00 */
[----:B------:R-:W-:Y:S01]  /*1740*/  IMAD.MOV.U32 R9, RZ, RZ, RZ ;  /* 0x000000ffff097224 */ /* 0x000fe200078e00ff */
[----:B------:R-:W-:Y:S02]  /*1750*/  UIADD3 UR6, UP0, UR6, 0x4, URZ ;  /* 0x0000000406067890 */ /* 0x000fe4000ff1e03f */
[----:B------:R-:W-:Y:S02]  /*1760*/  ISETP.GE.U32.AND P0, PT, R15, 0x5, PT ;  /* 0x000000050f00780c */ /* 0x000fe40003f06070 */
[----:B------:R-:W-:Y:S01]  /*1770*/  UIADD3.X UR7, URZ, UR7, URZ, UP0, !UPT ;  /* 0x000000073f077290 */ /* 0x000fe200087fe43f */
[----:B--2---:R-:W-:-:S05]  /*1780*/  IMAD.WIDE.U32 R8, R13, R10, R8 ;  /* 0x0000000a0d087225 */ /* 0x004fca00078e0008 */
[----:B------:R0:W-:Y:S01]  /*1790*/  STL [R17], R8 ;  /* 0x0000000811007387 */ /* 0x0001e20000100800 */
[----:B------:R-:W-:Y:S01]  /*17a0*/  MOV R14, R9 ;  /* 0x00000009000e7202 */ /* 0x000fe20000000f00 */
[----:B0-----:R-:W-:-:S03]  /*17b0*/  VIADD R17, R17, 0x4 ;  /* 0x0000000411117836 */ /* 0x001fc60000000000 */
[----:B------:R-:W-:Y:S05]  /*17c0*/  @!P0 BRA `(.L_x_11) ;  /* 0xfffffffc00c88947 */ /* 0x000fea000383ffff */
        /* <DEDUP_REMOVED lines=13> */
[----:B------:R-:W-:-:S03]  /*18a0*/  @P0 IMAD.IADD R7, R11, 0x1, R16 ;  /* 0x000000010b070824 */ /* 0x000fc600078e0210 */
[----:B------:R-:W-:Y:S02]  /*18b0*/  @P0 IADD3 R9, R8, R13, RZ ;  /* 0x0000000d08090210 */ /* 0x000fe40007ffe0ff */
[--C-:B------:R-:W-:Y:S02]  /*18c0*/  SHF.R.S32.HI R11, RZ, 0x1d, R7.reuse ;  /* 0x0000001dff0b7819 */ /* 0x100fe40000011407 */
[C-C-:B------:R-:W-:Y:S01]  /*18d0*/  SHF.L.U32.HI R12, R9.reuse, 0x2, R7.reuse ;  /* 0x00000002090c7819 */ /* 0x140fe20000010607 */
[----:B------:R-:W-:Y:S01]  /*18e0*/  IMAD.SHL.U32 R10, R9, 0x4, RZ ;  /* 0x00000004090a7824 */ /* 0x000fe200078e00ff */
[----:B------:R-:W-:Y:S02]  /*18f0*/  SGXT R11, R11, 0x1 ;  /* 0x000000010b0b781a */ /* 0x000fe40000000200 */
[----:B0-----:R-:W-:Y:S02]  /*1900*/  SHF.R.U32.HI R14, RZ, 0x1d, R7 ;  /* 0x0000001dff0e7819 */ /* 0x001fe40000011607 */
[----:B------:R-:W-:-:S02]  /*1910*/  LOP3.LUT R10, R11, R10, RZ, 0x3c, !PT ;  /* 0x0000000a0b0a7212 */ /* 0x000fc400078e3cff */
[----:B------:R-:W-:Y:S02]  /*1920*/  LOP3.LUT R11, R11, R12, RZ, 0x3c, !PT ;  /* 0x0000000c0b0b7212 */ /* 0x000fe400078e3cff */
[----:B------:R-:W-:Y:S02]  /*1930*/  SGXT.U32 R14, R14, 0x1 ;  /* 0x000000010e0e781a */ /* 0x000fe40000000000 */
[----:B------:R-:W0:Y:S01]  /*1940*/  I2F.F64.S64 R8, R10 ;  /* 0x0000000a00087312 */ /* 0x000e220000301c00 */
[----:B------:R-:W-:Y:S02]  /*1950*/  ISETP.GE.AND P0, PT, R5, RZ, PT ;  /* 0x000000ff0500720c */ /* 0x000fe40003f06270 */
[----:B------:R-:W-:Y:S02]  /*1960*/  LOP3.LUT R5, R12, R5, RZ, 0x3c, !PT ;  /* 0x000000050c057212 */ /* 0x000fe400078e3cff */
[----:B------:R-:W-:Y:S02]  /*1970*/  LEA.HI R7, R7, R14, RZ, 0x2 ;  /* 0x0000000e07077211 */ /* 0x000fe400078f10ff */
[----:B------:R-:W-:-:S03]  /*1980*/  ISETP.GE.AND P1, PT, R5, RZ, PT ;  /* 0x000000ff0500720c */ /* 0x000fc60003f26270 */
[----:B------:R-:W-:Y:S01]  /*1990*/  IMAD.MOV R5, RZ, RZ, -R7 ;  /* 0x000000ffff057224 */ /* 0x000fe200078e0a07 */
[----:B0-----:R-:W-:-:S04]  /*19a0*/  DMUL R8, R8, UR6 ;  /* 0x0000000608087c28 */ /* 0x001fc80008000000 */
[----:B------:R-:W-:-:S06]  /*19b0*/  @!P0 MOV R7, R5 ;  /* 0x0000000500078202 */ /* 0x000fcc0000000f00 */
[----:B------:R-:W0:Y:S02]  /*19c0*/  F2F.F32.F64 R8, R8 ;  /* 0x0000000800087310 */ /* 0x000e240000301000 */
[----:B0-----:R-:W-:-:S07]  /*19d0*/  FSEL R10, -R8, R8, !P1 ;  /* 0x00000008080a7208 */ /* 0x001fce0004800100 */
.L_x_10:
[----:B------:R-:W-:Y:S05]  /*19e0*/  BSYNC B0 ;  /* 0x0000000000007941 */ /* 0x000fea0003800000 */
.L_x_9:
[----:B------:R-:W-:Y:S01]  /*19f0*/  LOP3.LUT R5, R7, 0x1, RZ, 0xc0, !PT ;  /* 0x0000000107057812 */ /* 0x000fe200078ec0ff */
[----:B------:R-:W0:Y:S01]  /*1a00*/  LDC.64 R8, c[0x0][0x218] ;  /* 0x00008600ff087b82 */ /* 0x000e220000000a00 */
[----:B------:R-:W-:Y:S01]  /*1a10*/  FMUL.FTZ R14, R10, R10 ;  /* 0x0000000a0a0e7220 */ /* 0x000fe20000410000 */
[----:B------:R-:W-:Y:S01]  /*1a20*/  IMAD.MOV.U32 R12, RZ, RZ, 0x3c0885e4 ;  /* 0x3c0885e4ff0c7424 */ /* 0x000fe200078e00ff */
[----:B------:R-:W-:Y:S01]  /*1a30*/  ISETP.NE.U32.AND P0, PT, R5, 0x1, PT ;  /* 0x000000010500780c */ /* 0x000fe20003f05070 */
[----:B------:R-:W-:Y:S01]  /*1a40*/  IMAD.MOV.U32 R5, RZ, RZ, -0x46b2bead ;  /* 0xb94d4153ff057424 */ /* 0x000fe200078e00ff */
[----:B------:R-:W-:Y:S01]  /*1a50*/  ISETP.GE.AND P2, PT, R6, UR4, PT ;  /* 0x0000000406007c0c */ /* 0x000fe2000bf46270 */
[----:B------:R-:W-:Y:S01]  /*1a60*/  VIADD R11, R7, 0x1 ;  /* 0x00000001070b7836 */ /* 0x000fe20000000000 */
[----:B------:R-:W-:Y:S01]  /*1a70*/  ULDC UR5, c[0x0][0x22c] ;  /* 0x00008b0000057ab9 */ /* 0x000fe20000000800 */
[----:B------:R-:W-:Y:S01]  /*1a80*/  IMAD.MOV.U32 R7, RZ, RZ, -0x41d55558 ;  /* 0xbe2aaaa8ff077424 */ /* 0x000fe200078e00ff */
[----:B------:R-:W-:-:S02]  /*1a90*/  FSEL R3, R0, R3, !P2 ;  /* 0x0000000300037208 */ /* 0x000fc40005000000 */
[----:B------:R-:W-:Y:S02]  /*1aa0*/  LOP3.LUT P1, RZ, R11, 0x2, RZ, 0xc0, !PT ;  /* 0x000000020bff7812 */ /* 0x000fe4000782c0ff */
[----:B------:R-:W-:-:S03]  /*1ab0*/  ISETP.GE.AND P2, PT, R4, UR5, PT ;  /* 0x0000000504007c0c */ /* 0x000fc6000bf46270 */
[----:B------:R-:W-:Y:S01]  /*1ac0*/  @P0 MOV R13, 0x37cbac00 ;  /* 0x37cbac00000d0802 */ /* 0x000fe20000000f00 */
[----:B------:R-:W-:Y:S01]  /*1ad0*/  @P0 IMAD.MOV.U32 R7, RZ, RZ, -0x41000001 ;  /* 0xbeffffffff070424 */ /* 0x000fe200078e00ff */
[----:B------:R-:W-:-:S03]  /*1ae0*/  @P0 MOV R12, 0x3d2aaabb ;  /* 0x3d2aaabb000c0802 */ /* 0x000fc60000000f00 */
[----:B------:R-:W-:Y:S01]  /*1af0*/  @P0 FFMA.FTZ R5, R14, R13, -0.0013887860113754868507 ;  /* 0xbab607ed0e050423 */ /* 0x000fe2000001000d */
[----:B0-----:R-:W-:-:S04]  /*1b00*/  IMAD.WIDE R8, R6, 0x4, R8 ;  /* 0x0000000406087825 */ /* 0x001fc800078e0208 */
[----:B------:R-:W-:Y:S01]  /*1b10*/  FFMA.FTZ R12, R14, R5, R12 ;  /* 0x000000050e0c7223 */ /* 0x000fe2000001000c */
[----:B------:R-:W-:Y:S02]  /*1b20*/  FSEL R5, R10, 1, !P0 ;  /* 0x3f8000000a057808 */ /* 0x000fe40004000000 */
[----:B------:R-:W-:Y:S01]  /*1b30*/  ISETP.GE.AND P0, PT, R6, UR5, PT ;  /* 0x0000000506007c0c */ /* 0x000fe2000bf06270 */
[C---:B------:R-:W-:Y:S02]  /*1b40*/  FFMA.FTZ R12, R14.reuse, R12, R7 ;  /* 0x0000000c0e0c7223 */ /* 0x040fe40000010007 */
[----:B------:R-:W-:-:S04]  /*1b50*/  FFMA.FTZ R14, R14, R5, RZ ;  /* 0x000000050e0e7223 */ /* 0x000fc800000100ff */
[----:B------:R-:W-:-:S04]  /*1b60*/  FFMA.FTZ R5, R14, R12, R5 ;  /* 0x0000000c0e057223 */ /* 0x000fc80000010005 */
[----:B------:R-:W-:Y:S01]  /*1b70*/  @P1 FFMA.FTZ R5, R5, -1, RZ ;  /* 0xbf80000005051823 */ /* 0x000fe200000100ff */
[----:B------:R-:W-:Y:S01]  /*1b80*/  ISETP.GE.AND P1, PT, R4, UR4, PT ;  /* 0x0000000404007c0c */ /* 0x000fe2000bf26270 */
[----:B------:R0:W-:Y:S03]  /*1b90*/  @!P0 STG.E desc[UR8][R8.64], R3 ;  /* 0x0000000308008986 */ /* 0x0001e6000c101908 */
[----:B------:R-:W-:Y:S01]  /*1ba0*/  FSEL R5, R2, R5, !P1 ;  /* 0x0000000502057208 */ /* 0x000fe20004800000 */
[----:B------:R-:W-:Y:S08]  /*1bb0*/  @P2 EXIT ;  /* 0x000000000000294d */ /* 0x000ff00003800000 */
[----:B------:R-:W-:Y:S01]  /*1bc0*/  STG.E desc[UR8][R8.64+0x4], R5 ;  /* 0x0000040508007986 */ /* 0x000fe2000c101908 */
[----:B------:R-:W-:Y:S05]  /*1bd0*/  EXIT ;  /* 0x000000000000794d */ /* 0x000fea0003800000 */
.L_x_12:
[----:B------:R-:W-:-:S00]  /*1be0*/  BRA `(.L_x_12) ;  /* 0xfffffffc00fc7947 */ /* 0x000fc0000383ffff */
[----:B------:R-:W-:-:S00]  /*1bf0*/  NOP ;  /* 0x0000000000007918 */ /* 0x000fc00000000000 */
        /* <DEDUP_REMOVED lines=8> */
.L_x_13:


//--------------------- .nv.global.init           --------------------------
	.section	.nv.global.init,"aw",@progbits
	.align	4
.nv.global.init:
	.type		__cudart_i2opi_f,@object
	.size		__cudart_i2opi_f,(_$_str - __cudart_i2opi_f)
__cudart_i2opi_f:
        /*0000*/ 	.byte	0x41, 0x90, 0x43, 0x3c, 0x99, 0x95, 0x62, 0xdb, 0xc0, 0xdd, 0x34, 0xf5, 0xd1, 0x57, 0x27, 0xfc
        /*0010*/ 	.byte	0x29, 0x15, 0x44, 0x4e, 0x6e, 0x83, 0xf9, 0xa2
	.type		_$_str,@object
	.size		_$_str,(.L_0 - _$_str)
_$_str:
        /*0018*/ 	.byte	0x5f, 0x5f, 0x43, 0x55, 0x44, 0x41, 0x5f, 0x46, 0x54, 0x5a, 0x00
.L_0:


//--------------------- .nv.constant0.triton_     --------------------------
	.section	.nv.constant0.triton_,"a",@progbits
	.sectionflags	@""
	.align	4
.nv.constant0.triton_:
	.zero		560
